//
// Generated by NVIDIA NVVM Compiler
//
// Compiler Build ID: CL-36424714
// Cuda compilation tools, release 13.0, V13.0.88
// Based on NVVM 20.0.0
//

.version 9.0
.target sm_100
.address_size 64

	// .globl	_Z14transposeNaivePKfPfi
// _ZZ14transposeNaivePKfPfiE4tile has been demoted

.visible .entry _Z14transposeNaivePKfPfi(
	.param .u64 .ptr .align 1 _Z14transposeNaivePKfPfi_param_0,
	.param .u64 .ptr .align 1 _Z14transposeNaivePKfPfi_param_1,
	.param .u32 _Z14transposeNaivePKfPfi_param_2
)
{
	.reg .b32 	%r<21>;
	.reg .b32 	%f<3>;
	.reg .b64 	%rd<9>;
	// demoted variable
	.shared .align 4 .b8 _ZZ14transposeNaivePKfPfiE4tile[4096];
	ld.param.u64 	%rd1, [_Z14transposeNaivePKfPfi_param_0];
	ld.param.u64 	%rd2, [_Z14transposeNaivePKfPfi_param_1];
	ld.param.u32 	%r1, [_Z14transposeNaivePKfPfi_param_2];
	cvta.to.global.u64 	%rd3, %rd2;
	cvta.to.global.u64 	%rd4, %rd1;
	mov.u32 	%r2, %ctaid.x;
	shl.b32 	%r3, %r2, 5;
	mov.u32 	%r4, %tid.x;
	add.s32 	%r5, %r3, %r4;
	mov.u32 	%r6, %ctaid.y;
	shl.b32 	%r7, %r6, 5;
	mov.u32 	%r8, %tid.y;
	add.s32 	%r9, %r7, %r8;
	mad.lo.s32 	%r10, %r1, %r9, %r5;
	mul.wide.s32 	%rd5, %r10, 4;
	add.s64 	%rd6, %rd4, %rd5;
	ld.global.f32 	%f1, [%rd6];
	shl.b32 	%r11, %r8, 7;
	mov.u32 	%r12, _ZZ14transposeNaivePKfPfiE4tile;
	add.s32 	%r13, %r12, %r11;
	shl.b32 	%r14, %r4, 2;
	add.s32 	%r15, %r13, %r14;
	st.shared.f32 	[%r15], %f1;
	bar.sync 	0;
	shl.b32 	%r16, %r4, 7;
	add.s32 	%r17, %r12, %r16;
	shl.b32 	%r18, %r8, 2;
	add.s32 	%r19, %r17, %r18;
	ld.shared.f32 	%f2, [%r19];
	mad.lo.s32 	%r20, %r1, %r5, %r9;
	mul.wide.s32 	%rd7, %r20, 4;
	add.s64 	%rd8, %rd3, %rd7;
	st.global.f32 	[%rd8], %f2;
	ret;

}


// ===== COMPILED SASS (sm_100) =====

	.target	sm_100

	.elftype	@"ET_EXEC"


//--------------------- .note.nv.tkinfo           --------------------------
	.section	.note.nv.tkinfo,"",@"SHT_NOTE"
	.sectionflags	@"SHF_NOTE_NV_TKINFO"
	.tkinfo
        /*0018*/ 	.word	0x00000002
        /*0030*/ 	.string	""
        /*0030*/ 	.string	"ptxas"
        /*0030*/ 	.string	"Cuda compilation tools, release 13.0, V13.0.88"
        /*0030*/ 	.string	"Build cuda_13.0.r13.0/compiler.36424714_0"
        /*0030*/ 	.string	"-arch sm_100 -m 64 "



//--------------------- .note.nv.cuinfo           --------------------------
	.section	.note.nv.cuinfo,"",@"SHT_NOTE"
	.sectionflags	@"SHF_NOTE_NV_CUINFO"
        /*0018*/ 	.short	0x0002
        /*001a*/ 	.short	0x0064
        /*001c*/ 	.short	0x0082
	.zero		2


//--------------------- .nv.info                  --------------------------
	.section	.nv.info,"",@"SHT_CUDA_INFO"
	.align	4


	//----- nvinfo : EIATTR_REGCOUNT
	.align		4
        /*0000*/ 	.byte	0x04, 0x2f
        /*0002*/ 	.short	(.L_1 - .L_0)
	.align		4
.L_0:
        /*0004*/ 	.word	index@(_Z14transposeNaivePKfPfi)
        /*0008*/ 	.word	0x0000000d


	//----- nvinfo : EIATTR_FRAME_SIZE
	.align		4
.L_1:
        /*000c*/ 	.byte	0x04, 0x11
        /*000e*/ 	.short	(.L_3 - .L_2)
	.align		4
.L_2:
        /*0010*/ 	.word	index@(_Z14transposeNaivePKfPfi)
        /*0014*/ 	.word	0x00000000


	//----- nvinfo : EIATTR_MIN_STACK_SIZE
	.align		4
.L_3:
        /*0018*/ 	.byte	0x04, 0x12
        /*001a*/ 	.short	(.L_5 - .L_4)
	.align		4
.L_4:
        /*001c*/ 	.word	index@(_Z14transposeNaivePKfPfi)
        /*0020*/ 	.word	0x00000000
.L_5:


//--------------------- .nv.compat                --------------------------
	.section	.nv.compat,"",@"SHT_CUDA_COMPAT_INFO"
	.align	4
        /*0000*/ 	.byte	0x02, 0x09, 0x00, 0x00, 0x02, 0x02, 0x01, 0x00, 0x02, 0x05, 0x05, 0x00, 0x03, 0x07, 0x01, 0x01
        /*0010*/ 	.byte	0x02, 0x03, 0x00, 0x00, 0x02, 0x06, 0x01, 0x00, 0x04, 0x0b, 0x08, 0x00, 0x09, 0x00, 0x00, 0x00
        /*0020*/ 	.byte	0x00, 0x00, 0x00, 0x00


//--------------------- .nv.info._Z14transposeNaivePKfPfi --------------------------
	.section	.nv.info._Z14transposeNaivePKfPfi,"",@"SHT_CUDA_INFO"
	.sectionflags	@""
	.align	4


	//----- nvinfo : EIATTR_CUDA_API_VERSION
	.align		4
        /*0000*/ 	.byte	0x04, 0x37
        /*0002*/ 	.short	(.L_7 - .L_6)
.L_6:
        /*0004*/ 	.word	0x00000082


	//----- nvinfo : EIATTR_KPARAM_INFO
	.align		4
.L_7:
        /*0008*/ 	.byte	0x04, 0x17
        /*000a*/ 	.short	(.L_9 - .L_8)
.L_8:
        /*000c*/ 	.word	0x00000000
        /*0010*/ 	.short	0x0002
        /*0012*/ 	.short	0x0010
        /*0014*/ 	.byte	0x00, 0xf0, 0x11, 0x00


	//----- nvinfo : EIATTR_KPARAM_INFO
	.align		4
.L_9:
        /*0018*/ 	.byte	0x04, 0x17
        /*001a*/ 	.short	(.L_11 - .L_10)
.L_10:
        /*001c*/ 	.word	0x00000000
        /*0020*/ 	.short	0x0001
        /*0022*/ 	.short	0x0008
        /*0024*/ 	.byte	0x00, 0xf5, 0x21, 0x00


	//----- nvinfo : EIATTR_KPARAM_INFO
	.align		4
.L_11:
        /*0028*/ 	.byte	0x04, 0x17
        /*002a*/ 	.short	(.L_13 - .L_12)
.L_12:
        /*002c*/ 	.word	0x00000000
        /*0030*/ 	.short	0x0000
        /*0032*/ 	.short	0x0000
        /*0034*/ 	.byte	0x00, 0xf5, 0x21, 0x00


	//----- nvinfo : EIATTR_SPARSE_MMA_MASK
	.align		4
.L_13:
        /*0038*/ 	.byte	0x03, 0x50
        /*003a*/ 	.short	0x0000


	//----- nvinfo : EIATTR_MAXREG_COUNT
	.align		4
        /*003c*/ 	.byte	0x03, 0x1b
        /*003e*/ 	.short	0x00ff


	//----- nvinfo : EIATTR_NUM_BARRIERS
	.align		4
        /*0040*/ 	.byte	0x02, 0x4c
        /*0042*/ 	.byte	0x01
	.zero		1


	//----- nvinfo : EIATTR_MERCURY_ISA_VERSION
	.align		4
        /*0044*/ 	.byte	0x03, 0x5f
        /*0046*/ 	.short	0x0101


	//----- nvinfo : EIATTR_VRC_CTA_INIT_COUNT
	.align		4
        /*0048*/ 	.byte	0x02, 0x4a
	.zero		1
	.zero		1


	//----- nvinfo : EIATTR_EXIT_INSTR_OFFSETS
	.align		4
        /*004c*/ 	.byte	0x04, 0x1c
        /*004e*/ 	.short	(.L_15 - .L_14)


	//   ....[0]....
.L_14:
        /*0050*/ 	.word	0x000001b0


	//----- nvinfo : EIATTR_CBANK_PARAM_SIZE
	.align		4
.L_15:
        /*0054*/ 	.byte	0x03, 0x19
        /*0056*/ 	.short	0x0014


	//----- nvinfo : EIATTR_PARAM_CBANK
	.align		4
        /*0058*/ 	.byte	0x04, 0x0a
        /*005a*/ 	.short	(.L_17 - .L_16)
	.align		4
.L_16:
        /*005c*/ 	.word	index@(.nv.constant0._Z14transposeNaivePKfPfi)
        /*0060*/ 	.short	0x0380
        /*0062*/ 	.short	0x0014


	//----- nvinfo : EIATTR_SW_WAR
	.align		4
.L_17:
        /*0064*/ 	.byte	0x04, 0x36
        /*0066*/ 	.short	(.L_19 - .L_18)
.L_18:
        /*0068*/ 	.word	0x00000008
.L_19:


//--------------------- .nv.callgraph             --------------------------
	.section	.nv.callgraph,"",@"SHT_CUDA_CALLGRAPH"
	.align	4
	.sectionentsize	8
	.align		4
        /*0000*/ 	.word	0x00000000
	.align		4
        /*0004*/ 	.word	0xffffffff
	.align		4
        /*0008*/ 	.word	0x00000000
	.align		4
        /*000c*/ 	.word	0xfffffffe
	.align		4
        /*0010*/ 	.word	0x00000000
	.align		4
        /*0014*/ 	.word	0xfffffffd
	.align		4
        /*0018*/ 	.word	0x00000000
	.align		4
        /*001c*/ 	.word	0xfffffffc


//--------------------- .text._Z14transposeNaivePKfPfi --------------------------
	.section	.text._Z14transposeNaivePKfPfi,"ax",@progbits
	.align	128
        .global         _Z14transposeNaivePKfPfi
        .type           _Z14transposeNaivePKfPfi,@function
        .size           _Z14transposeNaivePKfPfi,(.L_x_1 - _Z14transposeNaivePKfPfi)
        .other          _Z14transposeNaivePKfPfi,@"STO_CUDA_ENTRY STV_DEFAULT"
_Z14transposeNaivePKfPfi:
.text._Z14transposeNaivePKfPfi:
[----:B------:R-:W-:Y:S01]  /*0000*/  LDC R1, c[0x0][0x37c] ;  /* 0x0000df00ff017b82 */ /* 0x000fe20000000800 */
[----:B------:R-:W0:Y:S07]  /*0010*/  S2R R0, SR_CTAID.X ;  /* 0x0000000000007919 */ /* 0x000e2e0000002500 */
[----:B------:R-:W1:Y:S01]  /*0020*/  LDC.64 R2, c[0x0][0x380] ;  /* 0x0000e000ff027b82 */ /* 0x000e620000000a00 */
[----:B------:R-:W2:Y:S01]  /*0030*/  LDCU UR8, c[0x0][0x390] ;  /* 0x00007200ff0877ac */ /* 0x000ea20008000800 */
[----:B------:R-:W0:Y:S01]  /*0040*/  S2R R9, SR_TID.X ;  /* 0x0000000000097919 */ /* 0x000e220000002100 */
[----:B------:R-:W3:Y:S01]  /*0050*/  LDCU.64 UR6, c[0x0][0x358] ;  /* 0x00006b00ff0677ac */ /* 0x000ee20008000a00 */
[----:B------:R-:W4:Y:S01]  /*0060*/  S2R R5, SR_CTAID.Y ;  /* 0x0000000000057919 */ /* 0x000f220000002600 */
[----:B------:R-:W4:Y:S01]  /*0070*/  S2R R10, SR_TID.Y ;  /* 0x00000000000a7919 */ /* 0x000f220000002200 */
[----:B0-----:R-:W-:-:S02]  /*0080*/  LEA R0, R0, R9, 0x5 ;  /* 0x0000000900007211 */ /* 0x001fc400078e28ff */
[----:B----4-:R-:W-:-:S05]  /*0090*/  LEA R5, R5, R10, 0x5 ;  /* 0x0000000a05057211 */ /* 0x010fca00078e28ff */
[----:B--2---:R-:W-:-:S04]  /*00a0*/  IMAD R7, R5, UR8, R0 ;  /* 0x0000000805077c24 */ /* 0x004fc8000f8e0200 */
[----:B-1----:R-:W-:-:S05]  /*00b0*/  IMAD.WIDE R2, R7, 0x4, R2 ;  /* 0x0000000407027825 */ /* 0x002fca00078e0202 */
[----:B---3--:R0:W2:Y:S01]  /*00c0*/  LDG.E R4, desc[UR6][R2.64] ;  /* 0x0000000602047981 */ /* 0x0080a2000c1e1900 */
[----:B------:R-:W1:Y:S01]  /*00d0*/  S2UR UR5, SR_CgaCtaId ;  /* 0x00000000000579c3 */ /* 0x000e620000008800 */
[----:B------:R-:W-:Y:S01]  /*00e0*/  UMOV UR4, 0x400 ;  /* 0x0000040000047882 */ /* 0x000fe20000000000 */
[----:B------:R-:W-:-:S06]  /*00f0*/  IMAD R5, R0, UR8, R5 ;  /* 0x0000000800057c24 */ /* 0x000fcc000f8e0205 */
[----:B0-----:R-:W0:Y:S01]  /*0100*/  LDC.64 R2, c[0x0][0x388] ;  /* 0x0000e200ff027b82 */ /* 0x001e220000000a00 */
[----:B-1----:R-:W-:-:S06]  /*0110*/  ULEA UR4, UR5, UR4, 0x18 ;  /* 0x0000000405047291 */ /* 0x002fcc000f8ec0ff */
[C---:B------:R-:W-:Y:S02]  /*0120*/  LEA R6, R10.reuse, UR4, 0x7 ;  /* 0x000000040a067c11 */ /* 0x040fe4000f8e38ff */
[----:B------:R-:W-:Y:S01]  /*0130*/  LEA R8, R9, UR4, 0x7 ;  /* 0x0000000409087c11 */ /* 0x000fe2000f8e38ff */
[----:B0-----:R-:W-:Y:S01]  /*0140*/  IMAD.WIDE R2, R5, 0x4, R2 ;  /* 0x0000000405027825 */ /* 0x001fe200078e0202 */
[----:B------:R-:W-:Y:S02]  /*0150*/  LEA R7, R9, R6, 0x2 ;  /* 0x0000000609077211 */ /* 0x000fe400078e10ff */
[----:B------:R-:W-:-:S03]  /*0160*/  LEA R8, R10, R8, 0x2 ;  /* 0x000000080a087211 */ /* 0x000fc600078e10ff */
[----:B--2---:R-:W-:Y:S01]  /*0170*/  STS [R7], R4 ;  /* 0x0000000407007388 */ /* 0x004fe20000000800 */
[----:B------:R-:W-:Y:S06]  /*0180*/  BAR.SYNC.DEFER_BLOCKING 0x0 ;  /* 0x0000000000007b1d */ /* 0x000fec0000010000 */
[----:B------:R-:W0:Y:S04]  /*0190*/  LDS R9, [R8] ;  /* 0x0000000008097984 */ /* 0x000e280000000800 */
[----:B0-----:R-:W-:Y:S01]  /*01a0*/  STG.E desc[UR6][R2.64], R9 ;  /* 0x0000000902007986 */ /* 0x001fe2000c101906 */
[----:B------:R-:W-:Y:S05]  /*01b0*/  EXIT ;  /* 0x000000000000794d */ /* 0x000fea0003800000 */
.L_x_0:
[----:B------:R-:W-:-:S00]  /*01c0*/  BRA `(.L_x_0) ;  /* 0xfffffffc00fc7947 */ /* 0x000fc0000383ffff */
[----:B------:R-:W-:-:S00]  /*01d0*/  NOP ;  /* 0x0000000000007918 */ /* 0x000fc00000000000 */
        /* <DEDUP_REMOVED lines=10> */
.L_x_1:


//--------------------- .nv.shared._Z14transposeNaivePKfPfi --------------------------
	.section	.nv.shared._Z14transposeNaivePKfPfi,"aw",@nobits
	.sectionflags	@""
	.align	4
.nv.shared._Z14transposeNaivePKfPfi:
	.zero		5120


//--------------------- .nv.shared.reserved.0     --------------------------
	.section	.nv.shared.reserved.0,"aw",@nobits
	.weak		__nv_reservedSMEM_offset_0_alias
	.size		__nv_reservedSMEM_offset_0_alias, 0, 64
	.other		__nv_reservedSMEM_offset_0_alias,@"STO_CUDA_RESERVED_SHARED STV_DEFAULT"
__nv_reservedSMEM_offset_0_alias:
	.zero		0
	.zero		64


//--------------------- .nv.constant0._Z14transposeNaivePKfPfi --------------------------
	.section	.nv.constant0._Z14transposeNaivePKfPfi,"a",@progbits
	.sectionflags	@""
	.align	4
.nv.constant0._Z14transposeNaivePKfPfi:
	.zero		916


//--------------------- SYMBOLS --------------------------

	.type		.nv.reservedSmem.offset0,@object
	.size		.nv.reservedSmem.offset0,0x4
	.type		.nv.reservedSmem.cap,@object
	.size		.nv.reservedSmem.cap,0x4
